//
// Generated by NVIDIA NVVM Compiler
//
// Compiler Build ID: CL-36424714
// Cuda compilation tools, release 13.0, V13.0.88
// Based on NVVM 20.0.0
//

.version 9.0
.target sm_100
.address_size 64

	// .globl	_Z10naiveDgemmiiidPKdS0_dPd

.visible .entry _Z10naiveDgemmiiidPKdS0_dPd(
	.param .u32 _Z10naiveDgemmiiidPKdS0_dPd_param_0,
	.param .u32 _Z10naiveDgemmiiidPKdS0_dPd_param_1,
	.param .u32 _Z10naiveDgemmiiidPKdS0_dPd_param_2,
	.param .f64 _Z10naiveDgemmiiidPKdS0_dPd_param_3,
	.param .u64 .ptr .align 1 _Z10naiveDgemmiiidPKdS0_dPd_param_4,
	.param .u64 .ptr .align 1 _Z10naiveDgemmiiidPKdS0_dPd_param_5,
	.param .f64 _Z10naiveDgemmiiidPKdS0_dPd_param_6,
	.param .u64 .ptr .align 1 _Z10naiveDgemmiiidPKdS0_dPd_param_7
)
{
	.reg .pred 	%p<10>;
	.reg .b32 	%r<43>;
	.reg .b64 	%rd<39>;
	.reg .b64 	%fd<75>;

	ld.param.u32 	%r20, [_Z10naiveDgemmiiidPKdS0_dPd_param_0];
	ld.param.u32 	%r21, [_Z10naiveDgemmiiidPKdS0_dPd_param_2];
	ld.param.u64 	%rd4, [_Z10naiveDgemmiiidPKdS0_dPd_param_4];
	ld.param.u64 	%rd5, [_Z10naiveDgemmiiidPKdS0_dPd_param_5];
	ld.param.u64 	%rd3, [_Z10naiveDgemmiiidPKdS0_dPd_param_7];
	cvta.to.global.u64 	%rd1, %rd5;
	cvta.to.global.u64 	%rd2, %rd4;
	mov.u32 	%r22, %ctaid.y;
	mov.u32 	%r23, %ntid.y;
	mov.u32 	%r24, %tid.y;
	mad.lo.s32 	%r1, %r22, %r23, %r24;
	mov.u32 	%r25, %ctaid.x;
	mov.u32 	%r26, %ntid.x;
	mov.u32 	%r27, %tid.x;
	mad.lo.s32 	%r2, %r25, %r26, %r27;
	setp.lt.s32 	%p1, %r21, 1;
	mov.f64 	%fd74, 0d0000000000000000;
	@%p1 bra 	$L__BB0_12;
	mul.lo.s32 	%r3, %r21, %r2;
	and.b32  	%r4, %r21, 7;
	setp.lt.u32 	%p2, %r21, 8;
	mov.f64 	%fd74, 0d0000000000000000;
	mov.b32 	%r41, 0;
	@%p2 bra 	$L__BB0_4;
	and.b32  	%r41, %r21, 2147483640;
	neg.s32 	%r39, %r41;
	shl.b32 	%r7, %r20, 3;
	mov.f64 	%fd74, 0d0000000000000000;
	mul.wide.s32 	%rd10, %r20, 8;
	mov.u32 	%r37, %r3;
	mov.u32 	%r38, %r1;
$L__BB0_3:
	.pragma "nounroll";
	mul.wide.s32 	%rd6, %r37, 8;
	add.s64 	%rd7, %rd1, %rd6;
	mul.wide.s32 	%rd8, %r38, 8;
	add.s64 	%rd9, %rd2, %rd8;
	ld.global.f64 	%fd19, [%rd9];
	ld.global.f64 	%fd20, [%rd7];
	fma.rn.f64 	%fd21, %fd19, %fd20, %fd74;
	add.s64 	%rd11, %rd9, %rd10;
	ld.global.f64 	%fd22, [%rd11];
	ld.global.f64 	%fd23, [%rd7+8];
	fma.rn.f64 	%fd24, %fd22, %fd23, %fd21;
	add.s64 	%rd12, %rd11, %rd10;
	ld.global.f64 	%fd25, [%rd12];
	ld.global.f64 	%fd26, [%rd7+16];
	fma.rn.f64 	%fd27, %fd25, %fd26, %fd24;
	add.s64 	%rd13, %rd12, %rd10;
	ld.global.f64 	%fd28, [%rd13];
	ld.global.f64 	%fd29, [%rd7+24];
	fma.rn.f64 	%fd30, %fd28, %fd29, %fd27;
	add.s64 	%rd14, %rd13, %rd10;
	ld.global.f64 	%fd31, [%rd14];
	ld.global.f64 	%fd32, [%rd7+32];
	fma.rn.f64 	%fd33, %fd31, %fd32, %fd30;
	add.s64 	%rd15, %rd14, %rd10;
	ld.global.f64 	%fd34, [%rd15];
	ld.global.f64 	%fd35, [%rd7+40];
	fma.rn.f64 	%fd36, %fd34, %fd35, %fd33;
	add.s64 	%rd16, %rd15, %rd10;
	ld.global.f64 	%fd37, [%rd16];
	ld.global.f64 	%fd38, [%rd7+48];
	fma.rn.f64 	%fd39, %fd37, %fd38, %fd36;
	add.s64 	%rd17, %rd16, %rd10;
	ld.global.f64 	%fd40, [%rd17];
	ld.global.f64 	%fd41, [%rd7+56];
	fma.rn.f64 	%fd74, %fd40, %fd41, %fd39;
	add.s32 	%r39, %r39, 8;
	add.s32 	%r38, %r38, %r7;
	add.s32 	%r37, %r37, 8;
	setp.ne.s32 	%p3, %r39, 0;
	@%p3 bra 	$L__BB0_3;
$L__BB0_4:
	setp.eq.s32 	%p4, %r4, 0;
	@%p4 bra 	$L__BB0_12;
	and.b32  	%r15, %r21, 3;
	setp.lt.u32 	%p5, %r4, 4;
	@%p5 bra 	$L__BB0_7;
	mad.lo.s32 	%r29, %r41, %r20, %r1;
	mul.wide.s32 	%rd18, %r29, 8;
	add.s64 	%rd19, %rd2, %rd18;
	ld.global.f64 	%fd43, [%rd19];
	add.s32 	%r30, %r41, %r3;
	mul.wide.s32 	%rd20, %r30, 8;
	add.s64 	%rd21, %rd1, %rd20;
	ld.global.f64 	%fd44, [%rd21];
	fma.rn.f64 	%fd45, %fd43, %fd44, %fd74;
	mul.wide.s32 	%rd22, %r20, 8;
	add.s64 	%rd23, %rd19, %rd22;
	ld.global.f64 	%fd46, [%rd23];
	ld.global.f64 	%fd47, [%rd21+8];
	fma.rn.f64 	%fd48, %fd46, %fd47, %fd45;
	add.s64 	%rd24, %rd23, %rd22;
	ld.global.f64 	%fd49, [%rd24];
	ld.global.f64 	%fd50, [%rd21+16];
	fma.rn.f64 	%fd51, %fd49, %fd50, %fd48;
	add.s64 	%rd25, %rd24, %rd22;
	ld.global.f64 	%fd52, [%rd25];
	ld.global.f64 	%fd53, [%rd21+24];
	fma.rn.f64 	%fd74, %fd52, %fd53, %fd51;
	add.s32 	%r41, %r41, 4;
$L__BB0_7:
	setp.eq.s32 	%p6, %r15, 0;
	@%p6 bra 	$L__BB0_12;
	setp.eq.s32 	%p7, %r15, 1;
	@%p7 bra 	$L__BB0_10;
	mad.lo.s32 	%r31, %r41, %r20, %r1;
	mul.wide.s32 	%rd26, %r31, 8;
	add.s64 	%rd27, %rd2, %rd26;
	ld.global.f64 	%fd55, [%rd27];
	add.s32 	%r32, %r41, %r3;
	mul.wide.s32 	%rd28, %r32, 8;
	add.s64 	%rd29, %rd1, %rd28;
	ld.global.f64 	%fd56, [%rd29];
	fma.rn.f64 	%fd57, %fd55, %fd56, %fd74;
	mul.wide.s32 	%rd30, %r20, 8;
	add.s64 	%rd31, %rd27, %rd30;
	ld.global.f64 	%fd58, [%rd31];
	ld.global.f64 	%fd59, [%rd29+8];
	fma.rn.f64 	%fd74, %fd58, %fd59, %fd57;
	add.s32 	%r41, %r41, 2;
$L__BB0_10:
	and.b32  	%r33, %r21, 1;
	setp.eq.b32 	%p8, %r33, 1;
	not.pred 	%p9, %p8;
	@%p9 bra 	$L__BB0_12;
	mad.lo.s32 	%r34, %r41, %r20, %r1;
	mul.wide.s32 	%rd32, %r34, 8;
	add.s64 	%rd33, %rd2, %rd32;
	ld.global.f64 	%fd60, [%rd33];
	add.s32 	%r35, %r41, %r3;
	mul.wide.s32 	%rd34, %r35, 8;
	add.s64 	%rd35, %rd1, %rd34;
	ld.global.f64 	%fd61, [%rd35];
	fma.rn.f64 	%fd74, %fd60, %fd61, %fd74;
$L__BB0_12:
	ld.param.f64 	%fd66, [_Z10naiveDgemmiiidPKdS0_dPd_param_6];
	ld.param.f64 	%fd65, [_Z10naiveDgemmiiidPKdS0_dPd_param_3];
	cvta.to.global.u64 	%rd36, %rd3;
	mad.lo.s32 	%r36, %r2, %r20, %r1;
	mul.wide.s32 	%rd37, %r36, 8;
	add.s64 	%rd38, %rd36, %rd37;
	ld.global.f64 	%fd62, [%rd38];
	mul.f64 	%fd63, %fd66, %fd62;
	fma.rn.f64 	%fd64, %fd65, %fd74, %fd63;
	st.global.f64 	[%rd38], %fd64;
	ret;

}


// ===== COMPILED SASS (sm_100) =====

	.target	sm_100

	.elftype	@"ET_EXEC"


//--------------------- .note.nv.tkinfo           --------------------------
	.section	.note.nv.tkinfo,"",@"SHT_NOTE"
	.sectionflags	@"SHF_NOTE_NV_TKINFO"
	.tkinfo
        /*0018*/ 	.word	0x00000002
        /*0030*/ 	.string	""
        /*0030*/ 	.string	"ptxas"
        /*0030*/ 	.string	"Cuda compilation tools, release 13.0, V13.0.88"
        /*0030*/ 	.string	"Build cuda_13.0.r13.0/compiler.36424714_0"
        /*0030*/ 	.string	"-arch sm_100 -m 64 "



//--------------------- .note.nv.cuinfo           --------------------------
	.section	.note.nv.cuinfo,"",@"SHT_NOTE"
	.sectionflags	@"SHF_NOTE_NV_CUINFO"
        /*0018*/ 	.short	0x0002
        /*001a*/ 	.short	0x0064
        /*001c*/ 	.short	0x0082
	.zero		2


//--------------------- .nv.info                  --------------------------
	.section	.nv.info,"",@"SHT_CUDA_INFO"
	.align	4


	//----- nvinfo : EIATTR_REGCOUNT
	.align		4
        /*0000*/ 	.byte	0x04, 0x2f
        /*0002*/ 	.short	(.L_1 - .L_0)
	.align		4
.L_0:
        /*0004*/ 	.word	index@(_Z10naiveDgemmiiidPKdS0_dPd)
        /*0008*/ 	.word	0x00000020


	//----- nvinfo : EIATTR_FRAME_SIZE
	.align		4
.L_1:
        /*000c*/ 	.byte	0x04, 0x11
        /*000e*/ 	.short	(.L_3 - .L_2)
	.align		4
.L_2:
        /*0010*/ 	.word	index@(_Z10naiveDgemmiiidPKdS0_dPd)
        /*0014*/ 	.word	0x00000000


	//----- nvinfo : EIATTR_MIN_STACK_SIZE
	.align		4
.L_3:
        /*0018*/ 	.byte	0x04, 0x12
        /*001a*/ 	.short	(.L_5 - .L_4)
	.align		4
.L_4:
        /*001c*/ 	.word	index@(_Z10naiveDgemmiiidPKdS0_dPd)
        /*0020*/ 	.word	0x00000000
.L_5:


//--------------------- .nv.compat                --------------------------
	.section	.nv.compat,"",@"SHT_CUDA_COMPAT_INFO"
	.align	4
        /*0000*/ 	.byte	0x02, 0x09, 0x00, 0x00, 0x02, 0x02, 0x01, 0x00, 0x02, 0x05, 0x05, 0x00, 0x03, 0x07, 0x01, 0x01
        /*0010*/ 	.byte	0x02, 0x03, 0x00, 0x00, 0x02, 0x06, 0x01, 0x00, 0x04, 0x0b, 0x08, 0x00, 0x01, 0x00, 0x00, 0x00
        /*0020*/ 	.byte	0x00, 0x00, 0x00, 0x00


//--------------------- .nv.info._Z10naiveDgemmiiidPKdS0_dPd --------------------------
	.section	.nv.info._Z10naiveDgemmiiidPKdS0_dPd,"",@"SHT_CUDA_INFO"
	.sectionflags	@""
	.align	4


	//----- nvinfo : EIATTR_CUDA_API_VERSION
	.align		4
        /*0000*/ 	.byte	0x04, 0x37
        /*0002*/ 	.short	(.L_7 - .L_6)
.L_6:
        /*0004*/ 	.word	0x00000082


	//----- nvinfo : EIATTR_KPARAM_INFO
	.align		4
.L_7:
        /*0008*/ 	.byte	0x04, 0x17
        /*000a*/ 	.short	(.L_9 - .L_8)
.L_8:
        /*000c*/ 	.word	0x00000000
        /*0010*/ 	.short	0x0007
        /*0012*/ 	.short	0x0030
        /*0014*/ 	.byte	0x00, 0xf5, 0x21, 0x00


	//----- nvinfo : EIATTR_KPARAM_INFO
	.align		4
.L_9:
        /*0018*/ 	.byte	0x04, 0x17
        /*001a*/ 	.short	(.L_11 - .L_10)
.L_10:
        /*001c*/ 	.word	0x00000000
        /*0020*/ 	.short	0x0006
        /*0022*/ 	.short	0x0028
        /*0024*/ 	.byte	0x00, 0xf0, 0x21, 0x00


	//----- nvinfo : EIATTR_KPARAM_INFO
	.align		4
.L_11:
        /*0028*/ 	.byte	0x04, 0x17
        /*002a*/ 	.short	(.L_13 - .L_12)
.L_12:
        /*002c*/ 	.word	0x00000000
        /*0030*/ 	.short	0x0005
        /*0032*/ 	.short	0x0020
        /*0034*/ 	.byte	0x00, 0xf5, 0x21, 0x00


	//----- nvinfo : EIATTR_KPARAM_INFO
	.align		4
.L_13:
        /*0038*/ 	.byte	0x04, 0x17
        /*003a*/ 	.short	(.L_15 - .L_14)
.L_14:
        /*003c*/ 	.word	0x00000000
        /*0040*/ 	.short	0x0004
        /*0042*/ 	.short	0x0018
        /*0044*/ 	.byte	0x00, 0xf5, 0x21, 0x00


	//----- nvinfo : EIATTR_KPARAM_INFO
	.align		4
.L_15:
        /*0048*/ 	.byte	0x04, 0x17
        /*004a*/ 	.short	(.L_17 - .L_16)
.L_16:
        /*004c*/ 	.word	0x00000000
        /*0050*/ 	.short	0x0003
        /*0052*/ 	.short	0x0010
        /*0054*/ 	.byte	0x00, 0xf0, 0x21, 0x00


	//----- nvinfo : EIATTR_KPARAM_INFO
	.align		4
.L_17:
        /*0058*/ 	.byte	0x04, 0x17
        /*005a*/ 	.short	(.L_19 - .L_18)
.L_18:
        /*005c*/ 	.word	0x00000000
        /*0060*/ 	.short	0x0002
        /*0062*/ 	.short	0x0008
        /*0064*/ 	.byte	0x00, 0xf0, 0x11, 0x00


	//----- nvinfo : EIATTR_KPARAM_INFO
	.align		4
.L_19:
        /*0068*/ 	.byte	0x04, 0x17
        /*006a*/ 	.short	(.L_21 - .L_20)
.L_20:
        /*006c*/ 	.word	0x00000000
        /*0070*/ 	.short	0x0001
        /*0072*/ 	.short	0x0004
        /*0074*/ 	.byte	0x00, 0xf0, 0x11, 0x00


	//----- nvinfo : EIATTR_KPARAM_INFO
	.align		4
.L_21:
        /*0078*/ 	.byte	0x04, 0x17
        /*007a*/ 	.short	(.L_23 - .L_22)
.L_22:
        /*007c*/ 	.word	0x00000000
        /*0080*/ 	.short	0x0000
        /*0082*/ 	.short	0x0000
        /*0084*/ 	.byte	0x00, 0xf0, 0x11, 0x00


	//----- nvinfo : EIATTR_SPARSE_MMA_MASK
	.align		4
.L_23:
        /*0088*/ 	.byte	0x03, 0x50
        /*008a*/ 	.short	0x0000


	//----- nvinfo : EIATTR_MAXREG_COUNT
	.align		4
        /*008c*/ 	.byte	0x03, 0x1b
        /*008e*/ 	.short	0x00ff


	//----- nvinfo : EIATTR_MERCURY_ISA_VERSION
	.align		4
        /*0090*/ 	.byte	0x03, 0x5f
        /*0092*/ 	.short	0x0101


	//----- nvinfo : EIATTR_VRC_CTA_INIT_COUNT
	.align		4
        /*0094*/ 	.byte	0x02, 0x4a
	.zero		1
	.zero		1


	//----- nvinfo : EIATTR_EXIT_INSTR_OFFSETS
	.align		4
        /*0098*/ 	.byte	0x04, 0x1c
        /*009a*/ 	.short	(.L_25 - .L_24)


	//   ....[0]....
.L_24:
        /*009c*/ 	.word	0x00000860


	//----- nvinfo : EIATTR_CBANK_PARAM_SIZE
	.align		4
.L_25:
        /*00a0*/ 	.byte	0x03, 0x19
        /*00a2*/ 	.short	0x0038


	//----- nvinfo : EIATTR_PARAM_CBANK
	.align		4
        /*00a4*/ 	.byte	0x04, 0x0a
        /*00a6*/ 	.short	(.L_27 - .L_26)
	.align		4
.L_26:
        /*00a8*/ 	.word	index@(.nv.constant0._Z10naiveDgemmiiidPKdS0_dPd)
        /*00ac*/ 	.short	0x0380
        /*00ae*/ 	.short	0x0038


	//----- nvinfo : EIATTR_SW_WAR
	.align		4
.L_27:
        /*00b0*/ 	.byte	0x04, 0x36
        /*00b2*/ 	.short	(.L_29 - .L_28)
.L_28:
        /*00b4*/ 	.word	0x00000008
.L_29:


//--------------------- .nv.callgraph             --------------------------
	.section	.nv.callgraph,"",@"SHT_CUDA_CALLGRAPH"
	.align	4
	.sectionentsize	8
	.align		4
        /*0000*/ 	.word	0x00000000
	.align		4
        /*0004*/ 	.word	0xffffffff
	.align		4
        /*0008*/ 	.word	0x00000000
	.align		4
        /*000c*/ 	.word	0xfffffffe
	.align		4
        /*0010*/ 	.word	0x00000000
	.align		4
        /*0014*/ 	.word	0xfffffffd
	.align		4
        /*0018*/ 	.word	0x00000000
	.align		4
        /*001c*/ 	.word	0xfffffffc


//--------------------- .text._Z10naiveDgemmiiidPKdS0_dPd --------------------------
	.section	.text._Z10naiveDgemmiiidPKdS0_dPd,"ax",@progbits
	.align	128
        .global         _Z10naiveDgemmiiidPKdS0_dPd
        .type           _Z10naiveDgemmiiidPKdS0_dPd,@function
        .size           _Z10naiveDgemmiiidPKdS0_dPd,(.L_x_5 - _Z10naiveDgemmiiidPKdS0_dPd)
        .other          _Z10naiveDgemmiiidPKdS0_dPd,@"STO_CUDA_ENTRY STV_DEFAULT"
_Z10naiveDgemmiiidPKdS0_dPd:
.text._Z10naiveDgemmiiidPKdS0_dPd:
[----:B------:R-:W-:Y:S08]  /*0000*/  LDC R1, c[0x0][0x37c] ;  /* 0x0000df00ff017b82 */ /* 0x000ff00000000800 */
[----:B------:R-:W0:Y:S01]  /*0010*/  LDC R0, c[0x0][0x388] ;  /* 0x0000e200ff007b82 */ /* 0x000e220000000800 */
[----:B------:R-:W1:Y:S01]  /*0020*/  S2R R3, SR_TID.Y ;  /* 0x0000000000037919 */ /* 0x000e620000002200 */
[----:B------:R-:W2:Y:S01]  /*0030*/  LDCU.64 UR4, c[0x0][0x358] ;  /* 0x00006b00ff0477ac */ /* 0x000ea20008000a00 */
[----:B------:R-:W-:Y:S01]  /*0040*/  CS2R R12, SRZ ;  /* 0x00000000000c7805 */ /* 0x000fe2000001ff00 */
[----:B------:R-:W3:Y:S04]  /*0050*/  S2R R5, SR_TID.X ;  /* 0x0000000000057919 */ /* 0x000ee80000002100 */
[----:B------:R-:W1:Y:S08]  /*0060*/  S2UR UR6, SR_CTAID.Y ;  /* 0x00000000000679c3 */ /* 0x000e700000002600 */
[----:B------:R-:W1:Y:S08]  /*0070*/  LDC R2, c[0x0][0x364] ;  /* 0x0000d900ff027b82 */ /* 0x000e700000000800 */
[----:B------:R-:W3:Y:S01]  /*0080*/  S2UR UR7, SR_CTAID.X ;  /* 0x00000000000779c3 */ /* 0x000ee20000002500 */
[----:B0-----:R-:W-:-:S07]  /*0090*/  ISETP.GE.AND P0, PT, R0, 0x1, PT ;  /* 0x000000010000780c */ /* 0x001fce0003f06270 */
[----:B------:R-:W3:Y:S01]  /*00a0*/  LDC R4, c[0x0][0x360] ;  /* 0x0000d800ff047b82 */ /* 0x000ee20000000800 */
[----:B-1----:R-:W-:Y:S02]  /*00b0*/  IMAD R2, R2, UR6, R3 ;  /* 0x0000000602027c24 */ /* 0x002fe4000f8e0203 */
[----:B---3--:R-:W-:-:S03]  /*00c0*/  IMAD R3, R4, UR7, R5 ;  /* 0x0000000704037c24 */ /* 0x008fc6000f8e0205 */
[----:B--2---:R-:W-:Y:S05]  /*00d0*/  @!P0 BRA `(.L_x_0) ;  /* 0x0000000400b88947 */ /* 0x004fea0003800000 */
[C---:B------:R-:W-:Y:S01]  /*00e0*/  ISETP.GE.U32.AND P1, PT, R0.reuse, 0x8, PT ;  /* 0x000000080000780c */ /* 0x040fe20003f26070 */
[----:B------:R-:W-:Y:S01]  /*00f0*/  HFMA2 R7, -RZ, RZ, 0, 0 ;  /* 0x00000000ff077431 */ /* 0x000fe200000001ff */
[----:B------:R-:W-:Y:S01]  /*0100*/  LOP3.LUT R5, R0, 0x7, RZ, 0xc0, !PT ;  /* 0x0000000700057812 */ /* 0x000fe200078ec0ff */
[----:B------:R-:W-:Y:S01]  /*0110*/  IMAD R6, R3, R0, RZ ;  /* 0x0000000003067224 */ /* 0x000fe200078e02ff */
[----:B------:R-:W-:Y:S02]  /*0120*/  CS2R R12, SRZ ;  /* 0x00000000000c7805 */ /* 0x000fe4000001ff00 */
[----:B------:R-:W-:-:S07]  /*0130*/  ISETP.NE.AND P0, PT, R5, RZ, PT ;  /* 0x000000ff0500720c */ /* 0x000fce0003f05270 */
[----:B------:R-:W-:Y:S06]  /*0140*/  @!P1 BRA `(.L_x_1) ;  /* 0x0000000000b89947 */ /* 0x000fec0003800000 */
[----:B------:R-:W-:Y:S02]  /*0150*/  LOP3.LUT R7, R0, 0x7ffffff8, RZ, 0xc0, !PT ;  /* 0x7ffffff800077812 */ /* 0x000fe400078ec0ff */
[----:B------:R-:W-:Y:S02]  /*0160*/  CS2R R12, SRZ ;  /* 0x00000000000c7805 */ /* 0x000fe4000001ff00 */
[----:B------:R-:W-:Y:S02]  /*0170*/  MOV R25, R6 ;  /* 0x0000000600197202 */ /* 0x000fe40000000f00 */
[----:B------:R-:W-:Y:S02]  /*0180*/  MOV R4, R2 ;  /* 0x0000000200047202 */ /* 0x000fe40000000f00 */
[----:B------:R-:W-:-:S07]  /*0190*/  IADD3 R24, PT, PT, -R7, RZ, RZ ;  /* 0x000000ff07187210 */ /* 0x000fce0007ffe1ff */
.L_x_2:
[----:B------:R-:W0:Y:S08]  /*01a0*/  LDC.64 R22, c[0x0][0x3a0] ;  /* 0x0000e800ff167b82 */ /* 0x000e300000000a00 */
[----:B------:R-:W1:Y:S08]  /*01b0*/  LDC.64 R18, c[0x0][0x398] ;  /* 0x0000e600ff127b82 */ /* 0x000e700000000a00 */
[----:B------:R-:W2:Y:S01]  /*01c0*/  LDC R27, c[0x0][0x380] ;  /* 0x0000e000ff1b7b82 */ /* 0x000ea20000000800 */
[----:B0-----:R-:W-:-:S05]  /*01d0*/  IMAD.WIDE R22, R25, 0x8, R22 ;  /* 0x0000000819167825 */ /* 0x001fca00078e0216 */
[----:B------:R-:W3:Y:S01]  /*01e0*/  LDG.E.64 R16, desc[UR4][R22.64] ;  /* 0x0000000416107981 */ /* 0x000ee2000c1e1b00 */
[----:B-1----:R-:W-:-:S03]  /*01f0*/  IMAD.WIDE R18, R4, 0x8, R18 ;  /* 0x0000000804127825 */ /* 0x002fc600078e0212 */
[----:B------:R-:W4:Y:S04]  /*0200*/  LDG.E.64 R14, desc[UR4][R22.64+0x8] ;  /* 0x00000804160e7981 */ /* 0x000f28000c1e1b00 */
[----:B------:R-:W3:Y:S01]  /*0210*/  LDG.E.64 R10, desc[UR4][R18.64] ;  /* 0x00000004120a7981 */ /* 0x000ee2000c1e1b00 */
[----:B--2---:R-:W-:-:S05]  /*0220*/  IMAD.WIDE R28, R27, 0x8, R18 ;  /* 0x000000081b1c7825 */ /* 0x004fca00078e0212 */
[----:B------:R-:W4:Y:S01]  /*0230*/  LDG.E.64 R8, desc[UR4][R28.64] ;  /* 0x000000041c087981 */ /* 0x000f22000c1e1b00 */
[----:B------:R-:W-:Y:S01]  /*0240*/  IMAD.WIDE R20, R27, 0x8, R28 ;  /* 0x000000081b147825 */ /* 0x000fe200078e021c */
[----:B---3--:R-:W-:Y:S02]  /*0250*/  DFMA R16, R10, R16, R12 ;  /* 0x000000100a10722b */ /* 0x008fe4000000000c */
[----:B------:R-:W2:Y:S04]  /*0260*/  LDG.E.64 R10, desc[UR4][R22.64+0x10] ;  /* 0x00001004160a7981 */ /* 0x000ea8000c1e1b00 */
[----:B------:R0:W2:Y:S02]  /*0270*/  LDG.E.64 R12, desc[UR4][R20.64] ;  /* 0x00000004140c7981 */ /* 0x0000a4000c1e1b00 */
[----:B----4-:R-:W-:-:S02]  /*0280*/  DFMA R14, R8, R14, R16 ;  /* 0x0000000e080e722b */ /* 0x010fc40000000010 */
[----:B------:R-:W3:Y:S01]  /*0290*/  LDG.E.64 R16, desc[UR4][R22.64+0x18] ;  /* 0x0000180416107981 */ /* 0x000ee2000c1e1b00 */
[----:B0-----:R-:W-:-:S05]  /*02a0*/  IMAD.WIDE R20, R27, 0x8, R20 ;  /* 0x000000081b147825 */ /* 0x001fca00078e0214 */
[----:B------:R-:W3:Y:S01]  /*02b0*/  LDG.E.64 R8, desc[UR4][R20.64] ;  /* 0x0000000414087981 */ /* 0x000ee2000c1e1b00 */
[C---:B------:R-:W-:Y:S01]  /*02c0*/  IMAD.WIDE R18, R27.reuse, 0x8, R20 ;  /* 0x000000081b127825 */ /* 0x040fe200078e0214 */
[----:B--2---:R-:W-:Y:S02]  /*02d0*/  DFMA R10, R12, R10, R14 ;  /* 0x0000000a0c0a722b */ /* 0x004fe4000000000e */
[----:B------:R-:W2:Y:S04]  /*02e0*/  LDG.E.64 R20, desc[UR4][R22.64+0x38] ;  /* 0x0000380416147981 */ /* 0x000ea8000c1e1b00 */
[----:B------:R-:W4:Y:S04]  /*02f0*/  LDG.E.64 R12, desc[UR4][R22.64+0x20] ;  /* 0x00002004160c7981 */ /* 0x000f28000c1e1b00 */
[----:B------:R-:W4:Y:S01]  /*0300*/  LDG.E.64 R14, desc[UR4][R18.64] ;  /* 0x00000004120e7981 */ /* 0x000f22000c1e1b00 */
[----:B------:R-:W-:Y:S01]  /*0310*/  IMAD.WIDE R28, R27, 0x8, R18 ;  /* 0x000000081b1c7825 */ /* 0x000fe200078e0212 */
[----:B---3--:R-:W-:-:S02]  /*0320*/  DFMA R16, R8, R16, R10 ;  /* 0x000000100810722b */ /* 0x008fc4000000000a */
[----:B------:R-:W3:Y:S04]  /*0330*/  LDG.E.64 R8, desc[UR4][R22.64+0x28] ;  /* 0x0000280416087981 */ /* 0x000ee8000c1e1b00 */
[----:B------:R0:W3:Y:S02]  /*0340*/  LDG.E.64 R10, desc[UR4][R28.64] ;  /* 0x000000041c0a7981 */ /* 0x0000e4000c1e1b00 */
[----:B0-----:R-:W-:-:S04]  /*0350*/  IMAD.WIDE R28, R27, 0x8, R28 ;  /* 0x000000081b1c7825 */ /* 0x001fc800078e021c */
[----:B------:R-:W-:-:S06]  /*0360*/  IMAD.WIDE R18, R27, 0x8, R28 ;  /* 0x000000081b127825 */ /* 0x000fcc00078e021c */
[----:B------:R-:W2:Y:S01]  /*0370*/  LDG.E.64 R18, desc[UR4][R18.64] ;  /* 0x0000000412127981 */ /* 0x000ea2000c1e1b00 */
[----:B----4-:R-:W-:-:S03]  /*0380*/  DFMA R12, R14, R12, R16 ;  /* 0x0000000c0e0c722b */ /* 0x010fc60000000010 */
[----:B------:R-:W4:Y:S04]  /*0390*/  LDG.E.64 R14, desc[UR4][R22.64+0x30] ;  /* 0x00003004160e7981 */ /* 0x000f28000c1e1b00 */
[----:B------:R-:W4:Y:S01]  /*03a0*/  LDG.E.64 R16, desc[UR4][R28.64] ;  /* 0x000000041c107981 */ /* 0x000f22000c1e1b00 */
[----:B------:R-:W-:Y:S01]  /*03b0*/  IADD3 R24, PT, PT, R24, 0x8, RZ ;  /* 0x0000000818187810 */ /* 0x000fe20007ffe0ff */
[----:B---3--:R-:W-:-:S03]  /*03c0*/  DFMA R8, R10, R8, R12 ;  /* 0x000000080a08722b */ /* 0x008fc6000000000c */
[----:B------:R-:W-:Y:S02]  /*03d0*/  ISETP.NE.AND P1, PT, R24, RZ, PT ;  /* 0x000000ff1800720c */ /* 0x000fe40003f25270 */
[----:B------:R-:W-:Y:S02]  /*03e0*/  LEA R4, R27, R4, 0x3 ;  /* 0x000000041b047211 */ /* 0x000fe400078e18ff */
[----:B------:R-:W-:Y:S01]  /*03f0*/  IADD3 R25, PT, PT, R25, 0x8, RZ ;  /* 0x0000000819197810 */ /* 0x000fe20007ffe0ff */
[----:B----4-:R-:W-:-:S08]  /*0400*/  DFMA R8, R16, R14, R8 ;  /* 0x0000000e1008722b */ /* 0x010fd00000000008 */
[----:B--2---:R-:W-:Y:S01]  /*0410*/  DFMA R12, R18, R20, R8 ;  /* 0x00000014120c722b */ /* 0x004fe20000000008 */
[----:B------:R-:W-:Y:S10]  /*0420*/  @P1 BRA `(.L_x_2) ;  /* 0xfffffffc005c1947 */ /* 0x000ff4000383ffff */
.L_x_1:
[----:B------:R-:W-:Y:S05]  /*0430*/  @!P0 BRA `(.L_x_0) ;  /* 0x0000000000e08947 */ /* 0x000fea0003800000 */
[----:B------:R-:W-:Y:S02]  /*0440*/  ISETP.GE.U32.AND P0, PT, R5, 0x4, PT ;  /* 0x000000040500780c */ /* 0x000fe40003f06070 */
[----:B------:R-:W-:-:S04]  /*0450*/  LOP3.LUT R26, R0, 0x3, RZ, 0xc0, !PT ;  /* 0x00000003001a7812 */ /* 0x000fc800078ec0ff */
[----:B------:R-:W-:-:S07]  /*0460*/  ISETP.NE.AND P1, PT, R26, RZ, PT ;  /* 0x000000ff1a00720c */ /* 0x000fce0003f25270 */
[----:B------:R-:W-:Y:S06]  /*0470*/  @!P0 BRA `(.L_x_3) ;  /* 0x00000000005c8947 */ /* 0x000fec0003800000 */
[----:B------:R-:W0:Y:S01]  /*0480*/  LDC R21, c[0x0][0x380] ;  /* 0x0000e000ff157b82 */ /* 0x000e220000000800 */
[----:B------:R-:W-:-:S07]  /*0490*/  IADD3 R9, PT, PT, R6, R7, RZ ;  /* 0x0000000706097210 */ /* 0x000fce0007ffe0ff */
[----:B------:R-:W1:Y:S08]  /*04a0*/  LDC.64 R24, c[0x0][0x3a0] ;  /* 0x0000e800ff187b82 */ /* 0x000e700000000a00 */
[----:B------:R-:W2:Y:S01]  /*04b0*/  LDC.64 R10, c[0x0][0x398] ;  /* 0x0000e600ff0a7b82 */ /* 0x000ea20000000a00 */
[----:B0-----:R-:W-:Y:S02]  /*04c0*/  IMAD R5, R7, R21, R2 ;  /* 0x0000001507057224 */ /* 0x001fe400078e0202 */
[----:B-1----:R-:W-:-:S05]  /*04d0*/  IMAD.WIDE R24, R9, 0x8, R24 ;  /* 0x0000000809187825 */ /* 0x002fca00078e0218 */
[----:B------:R-:W3:Y:S01]  /*04e0*/  LDG.E.64 R16, desc[UR4][R24.64+0x10] ;  /* 0x0000100418107981 */ /* 0x000ee2000c1e1b00 */
[----:B--2---:R-:W-:-:S03]  /*04f0*/  IMAD.WIDE R10, R5, 0x8, R10 ;  /* 0x00000008050a7825 */ /* 0x004fc600078e020a */
[----:B------:R-:W2:Y:S04]  /*0500*/  LDG.E.64 R22, desc[UR4][R24.64+0x18] ;  /* 0x0000180418167981 */ /* 0x000ea8000c1e1b00 */
[----:B------:R-:W4:Y:S01]  /*0510*/  LDG.E.64 R4, desc[UR4][R24.64] ;  /* 0x0000000418047981 */ /* 0x000f22000c1e1b00 */
[----:B------:R-:W-:-:S03]  /*0520*/  IMAD.WIDE R28, R21, 0x8, R10 ;  /* 0x00000008151c7825 */ /* 0x000fc600078e020a */
[----:B------:R-:W4:Y:S04]  /*0530*/  LDG.E.64 R8, desc[UR4][R10.64] ;  /* 0x000000040a087981 */ /* 0x000f28000c1e1b00 */
[----:B------:R0:W5:Y:S04]  /*0540*/  LDG.E.64 R14, desc[UR4][R28.64] ;  /* 0x000000041c0e7981 */ /* 0x000168000c1e1b00 */
[----:B------:R-:W5:Y:S01]  /*0550*/  LDG.E.64 R10, desc[UR4][R24.64+0x8] ;  /* 0x00000804180a7981 */ /* 0x000f62000c1e1b00 */
[----:B0-----:R-:W-:-:S05]  /*0560*/  IMAD.WIDE R28, R21, 0x8, R28 ;  /* 0x00000008151c7825 */ /* 0x001fca00078e021c */
[----:B------:R-:W3:Y:S01]  /*0570*/  LDG.E.64 R18, desc[UR4][R28.64] ;  /* 0x000000041c127981 */ /* 0x000ee2000c1e1b00 */
[----:B------:R-:W-:-:S06]  /*0580*/  IMAD.WIDE R20, R21, 0x8, R28 ;  /* 0x0000000815147825 */ /* 0x000fcc00078e021c */
[----:B------:R-:W2:Y:S01]  /*0590*/  LDG.E.64 R20, desc[UR4][R20.64] ;  /* 0x0000000414147981 */ /* 0x000ea2000c1e1b00 */
[----:B------:R-:W-:Y:S01]  /*05a0*/  IADD3 R7, PT, PT, R7, 0x4, RZ ;  /* 0x0000000407077810 */ /* 0x000fe20007ffe0ff */
[----:B----4-:R-:W-:-:S08]  /*05b0*/  DFMA R4, R8, R4, R12 ;  /* 0x000000040804722b */ /* 0x010fd0000000000c */
[----:B-----5:R-:W-:-:S08]  /*05c0*/  DFMA R4, R14, R10, R4 ;  /* 0x0000000a0e04722b */ /* 0x020fd00000000004 */
[----:B---3--:R-:W-:-:S08]  /*05d0*/  DFMA R4, R18, R16, R4 ;  /* 0x000000101204722b */ /* 0x008fd00000000004 */
[----:B--2---:R-:W-:-:S11]  /*05e0*/  DFMA R12, R20, R22, R4 ;  /* 0x00000016140c722b */ /* 0x004fd60000000004 */
.L_x_3:
[----:B------:R-:W-:Y:S05]  /*05f0*/  @!P1 BRA `(.L_x_0) ;  /* 0x0000000000709947 */ /* 0x000fea0003800000 */
[----:B------:R-:W-:Y:S02]  /*0600*/  ISETP.NE.AND P0, PT, R26, 0x1, PT ;  /* 0x000000011a00780c */ /* 0x000fe40003f05270 */
[----:B------:R-:W-:-:S04]  /*0610*/  LOP3.LUT R0, R0, 0x1, RZ, 0xc0, !PT ;  /* 0x0000000100007812 */ /* 0x000fc800078ec0ff */
[----:B------:R-:W-:-:S07]  /*0620*/  ISETP.NE.U32.AND P1, PT, R0, 0x1, PT ;  /* 0x000000010000780c */ /* 0x000fce0003f25070 */
[----:B------:R-:W0:Y:S01]  /*0630*/  @P0 LDC R17, c[0x0][0x380] ;  /* 0x0000e000ff110b82 */ /* 0x000e220000000800 */
[----:B------:R-:W-:-:S07]  /*0640*/  @P0 IADD3 R9, PT, PT, R6, R7, RZ ;  /* 0x0000000706090210 */ /* 0x000fce0007ffe0ff */
[----:B------:R-:W1:Y:S08]  /*0650*/  @P0 LDC.64 R18, c[0x0][0x3a0] ;  /* 0x0000e800ff120b82 */ /* 0x000e700000000a00 */
[----:B------:R-:W2:Y:S08]  /*0660*/  @P0 LDC.64 R4, c[0x0][0x398] ;  /* 0x0000e600ff040b82 */ /* 0x000eb00000000a00 */
[----:B------:R-:W3:Y:S01]  /*0670*/  @!P1 LDC R23, c[0x0][0x380] ;  /* 0x0000e000ff179b82 */ /* 0x000ee20000000800 */
[----:B0-----:R-:W-:-:S07]  /*0680*/  @P0 IMAD R21, R7, R17, R2 ;  /* 0x0000001107150224 */ /* 0x001fce00078e0202 */
[----:B------:R-:W0:Y:S01]  /*0690*/  @!P1 LDC.64 R14, c[0x0][0x398] ;  /* 0x0000e600ff0e9b82 */ /* 0x000e220000000a00 */
[----:B-1----:R-:W-:-:S07]  /*06a0*/  @P0 IMAD.WIDE R18, R9, 0x8, R18 ;  /* 0x0000000809120825 */ /* 0x002fce00078e0212 */
[----:B------:R-:W1:Y:S01]  /*06b0*/  @!P1 LDC.64 R10, c[0x0][0x3a0] ;  /* 0x0000e800ff0a9b82 */ /* 0x000e620000000a00 */
[----:B--2---:R-:W-:Y:S01]  /*06c0*/  @P0 IMAD.WIDE R20, R21, 0x8, R4 ;  /* 0x0000000815140825 */ /* 0x004fe200078e0204 */
[----:B------:R-:W-:Y:S01]  /*06d0*/  @P0 IADD3 R7, PT, PT, R7, 0x2, RZ ;  /* 0x0000000207070810 */ /* 0x000fe20007ffe0ff */
[----:B------:R-:W2:Y:S04]  /*06e0*/  @P0 LDG.E.64 R4, desc[UR4][R18.64] ;  /* 0x0000000412040981 */ /* 0x000ea8000c1e1b00 */
[----:B------:R-:W2:Y:S01]  /*06f0*/  @P0 LDG.E.64 R8, desc[UR4][R20.64] ;  /* 0x0000000414080981 */ /* 0x000ea2000c1e1b00 */
[----:B------:R-:W-:Y:S01]  /*0700*/  @P0 IMAD.WIDE R16, R17, 0x8, R20 ;  /* 0x0000000811100825 */ /* 0x000fe200078e0214 */
[----:B------:R-:W-:-:S03]  /*0710*/  @!P1 IADD3 R25, PT, PT, R6, R7, RZ ;  /* 0x0000000706199210 */ /* 0x000fc60007ffe0ff */
[----:B---3--:R-:W-:Y:S02]  /*0720*/  @!P1 IMAD R23, R7, R23, R2 ;  /* 0x0000001707179224 */ /* 0x008fe400078e0202 */
[----:B------:R-:W3:Y:S02]  /*0730*/  @P0 LDG.E.64 R6, desc[UR4][R18.64+0x8] ;  /* 0x0000080412060981 */ /* 0x000ee4000c1e1b00 */
[----:B0-----:R-:W-:Y:S02]  /*0740*/  @!P1 IMAD.WIDE R14, R23, 0x8, R14 ;  /* 0x00000008170e9825 */ /* 0x001fe400078e020e */
[----:B------:R-:W3:Y:S04]  /*0750*/  @P0 LDG.E.64 R16, desc[UR4][R16.64] ;  /* 0x0000000410100981 */ /* 0x000ee8000c1e1b00 */
[----:B------:R-:W4:Y:S01]  /*0760*/  @!P1 LDG.E.64 R14, desc[UR4][R14.64] ;  /* 0x000000040e0e9981 */ /* 0x000f22000c1e1b00 */
[----:B-1----:R-:W-:-:S06]  /*0770*/  @!P1 IMAD.WIDE R10, R25, 0x8, R10 ;  /* 0x00000008190a9825 */ /* 0x002fcc00078e020a */
[----:B------:R-:W4:Y:S01]  /*0780*/  @!P1 LDG.E.64 R10, desc[UR4][R10.64] ;  /* 0x000000040a0a9981 */ /* 0x000f22000c1e1b00 */
[----:B--2---:R-:W-:-:S08]  /*0790*/  @P0 DFMA R4, R8, R4, R12 ;  /* 0x000000040804022b */ /* 0x004fd0000000000c */
[----:B---3--:R-:W-:-:S08]  /*07a0*/  @P0 DFMA R12, R16, R6, R4 ;  /* 0x00000006100c022b */ /* 0x008fd00000000004 */
[----:B----4-:R-:W-:-:S11]  /*07b0*/  @!P1 DFMA R12, R14, R10, R12 ;  /* 0x0000000a0e0c922b */ /* 0x010fd6000000000c */
.L_x_0:
[----:B------:R-:W0:Y:S01]  /*07c0*/  LDC.64 R4, c[0x0][0x3b0] ;  /* 0x0000ec00ff047b82 */ /* 0x000e220000000a00 */
[----:B------:R-:W1:Y:S01]  /*07d0*/  LDCU UR6, c[0x0][0x380] ;  /* 0x00007000ff0677ac */ /* 0x000e620008000800 */
[----:B------:R-:W2:Y:S01]  /*07e0*/  LDCU.64 UR8, c[0x0][0x390] ;  /* 0x00007200ff0877ac */ /* 0x000ea20008000a00 */
[----:B-1----:R-:W-:Y:S01]  /*07f0*/  IMAD R3, R3, UR6, R2 ;  /* 0x0000000603037c24 */ /* 0x002fe2000f8e0202 */
[----:B------:R-:W1:Y:S03]  /*0800*/  LDCU.64 UR6, c[0x0][0x3a8] ;  /* 0x00007500ff0677ac */ /* 0x000e660008000a00 */
[----:B0-----:R-:W-:-:S05]  /*0810*/  IMAD.WIDE R2, R3, 0x8, R4 ;  /* 0x0000000803027825 */ /* 0x001fca00078e0204 */
[----:B------:R-:W1:Y:S02]  /*0820*/  LDG.E.64 R4, desc[UR4][R2.64] ;  /* 0x0000000402047981 */ /* 0x000e64000c1e1b00 */
[----:B-1----:R-:W-:-:S08]  /*0830*/  DMUL R4, R4, UR6 ;  /* 0x0000000604047c28 */ /* 0x002fd00008000000 */
[----:B--2---:R-:W-:-:S07]  /*0840*/  DFMA R4, R12, UR8, R4 ;  /* 0x000000080c047c2b */ /* 0x004fce0008000004 */
[----:B------:R-:W-:Y:S01]  /*0850*/  STG.E.64 desc[UR4][R2.64], R4 ;  /* 0x0000000402007986 */ /* 0x000fe2000c101b04 */
[----:B------:R-:W-:Y:S05]  /*0860*/  EXIT ;  /* 0x000000000000794d */ /* 0x000fea0003800000 */
.L_x_4:
[----:B------:R-:W-:-:S00]  /*0870*/  BRA `(.L_x_4) ;  /* 0xfffffffc00fc7947 */ /* 0x000fc0000383ffff */
[----:B------:R-:W-:-:S00]  /*0880*/  NOP ;  /* 0x0000000000007918 */ /* 0x000fc00000000000 */
[----:B------:R-:W-:-:S00]  /*0890*/  NOP ;  /* 0x0000000000007918 */ /* 0x000fc00000000000 */
[----:B------:R-:W-:-:S00]  /*08a0*/  NOP ;  /* 0x0000000000007918 */ /* 0x000fc00000000000 */
[----:B------:R-:W-:-:S00]  /*08b0*/  NOP ;  /* 0x0000000000007918 */ /* 0x000fc00000000000 */
[----:B------:R-:W-:-:S00]  /*08c0*/  NOP ;  /* 0x0000000000007918 */ /* 0x000fc00000000000 */
[----:B------:R-:W-:-:S00]  /*08d0*/  NOP ;  /* 0x0000000000007918 */ /* 0x000fc00000000000 */
[----:B------:R-:W-:-:S00]  /*08e0*/  NOP ;  /* 0x0000000000007918 */ /* 0x000fc00000000000 */
[----:B------:R-:W-:-:S00]  /*08f0*/  NOP ;  /* 0x0000000000007918 */ /* 0x000fc00000000000 */
.L_x_5:


//--------------------- .nv.shared.reserved.0     --------------------------
	.section	.nv.shared.reserved.0,"aw",@nobits
	.weak		__nv_reservedSMEM_offset_0_alias
	.size		__nv_reservedSMEM_offset_0_alias, 0, 64
	.other		__nv_reservedSMEM_offset_0_alias,@"STO_CUDA_RESERVED_SHARED STV_DEFAULT"
__nv_reservedSMEM_offset_0_alias:
	.zero		0
	.zero		64


//--------------------- .nv.constant0._Z10naiveDgemmiiidPKdS0_dPd --------------------------
	.section	.nv.constant0._Z10naiveDgemmiiidPKdS0_dPd,"a",@progbits
	.sectionflags	@""
	.align	4
.nv.constant0._Z10naiveDgemmiiidPKdS0_dPd:
	.zero		952


//--------------------- SYMBOLS --------------------------

	.type		.nv.reservedSmem.offset0,@object
	.size		.nv.reservedSmem.offset0,0x4
